	.headerflags	@"EF_CUDA_TEXMODE_UNIFIED EF_CUDA_64BIT_ADDRESS EF_CUDA_SM86 EF_CUDA_VIRTUAL_SM(EF_CUDA_SM52)"
	.elftype	@"ET_EXEC"


//--------------------- .nv.info                  --------------------------
	.section	.nv.info,"",@"SHT_CUDA_INFO"
	.align	4


	//----- nvinfo : EIATTR_REGCOUNT
	.align		4
        /*0000*/ 	.byte	0x04, 0x2f
        /*0002*/ 	.short	(.L_1 - .L_0)
	.align		4
.L_0:
        /*0004*/ 	.word	index@(write_float)
        /*0008*/ 	.word	0x00000008


	//----- nvinfo : EIATTR_MIN_STACK_SIZE
	.align		4
.L_1:
        /*000c*/ 	.byte	0x04, 0x12
        /*000e*/ 	.short	(.L_3 - .L_2)
	.align		4
.L_2:
        /*0010*/ 	.word	index@(write_float)
        /*0014*/ 	.word	0x00000000


	//----- nvinfo : EIATTR_FRAME_SIZE
	.align		4
.L_3:
        /*0018*/ 	.byte	0x04, 0x11
        /*001a*/ 	.short	(.L_5 - .L_4)
	.align		4
.L_4:
        /*001c*/ 	.word	index@(write_float)
        /*0020*/ 	.word	0x00000000


	//----- nvinfo : EIATTR_MIN_STACK_SIZE
	.align		4
.L_5:
        /*0024*/ 	.byte	0x04, 0x12
        /*0026*/ 	.short	(.L_7 - .L_6)
	.align		4
.L_6:
        /*0028*/ 	.word	index@(write_float)
        /*002c*/ 	.word	0x00000000
.L_7:


//--------------------- .nv.info.write_float      --------------------------
	.section	.nv.info.write_float,"",@"SHT_CUDA_INFO"
	.sectionflags	@""
	.align	4


	//----- nvinfo : EIATTR_CUDA_API_VERSION
	.align		4
        /*0000*/ 	.byte	0x04, 0x37
        /*0002*/ 	.short	(.L_9 - .L_8)
.L_8:
        /*0004*/ 	.word	0x0000007c


	//----- nvinfo : EIATTR_SW2861232_WAR
	.align		4
.L_9:
        /*0008*/ 	.byte	0x01, 0x35
	.zero		2


	//----- nvinfo : EIATTR_PARAM_CBANK
	.align		4
        /*000c*/ 	.byte	0x04, 0x0a
        /*000e*/ 	.short	(.L_11 - .L_10)
	.align		4
.L_10:
        /*0010*/ 	.word	index@(.nv.constant0.write_float)
        /*0014*/ 	.short	0x0160
        /*0016*/ 	.short	0x0010


	//----- nvinfo : EIATTR_CBANK_PARAM_SIZE
	.align		4
.L_11:
        /*0018*/ 	.byte	0x03, 0x19
        /*001a*/ 	.short	0x0010


	//----- nvinfo : EIATTR_KPARAM_INFO
	.align		4
        /*001c*/ 	.byte	0x04, 0x17
        /*001e*/ 	.short	(.L_13 - .L_12)
.L_12:
        /*0020*/ 	.word	0x00000000
        /*0024*/ 	.short	0x0001
        /*0026*/ 	.short	0x0008
        /*0028*/ 	.byte	0x00, 0xf0, 0x21, 0x00


	//----- nvinfo : EIATTR_KPARAM_INFO
	.align		4
.L_13:
        /*002c*/ 	.byte	0x04, 0x17
        /*002e*/ 	.short	(.L_15 - .L_14)
.L_14:
        /*0030*/ 	.word	0x00000000
        /*0034*/ 	.short	0x0000
        /*0036*/ 	.short	0x0000
        /*0038*/ 	.byte	0x00, 0xf0, 0x21, 0x00


	//----- nvinfo : EIATTR_MAXREG_COUNT
	.align		4
.L_15:
        /*003c*/ 	.byte	0x03, 0x1b
        /*003e*/ 	.short	0x00ff


	//----- nvinfo : EIATTR_EXIT_INSTR_OFFSETS
	.align		4
        /*0040*/ 	.byte	0x04, 0x1c
        /*0042*/ 	.short	(.L_17 - .L_16)


	//   ....[0]....
.L_16:
        /*0044*/ 	.word	0x00000080
.L_17:


//--------------------- .nv.callgraph             --------------------------
	.section	.nv.callgraph,"",@"SHT_CUDA_CALLGRAPH"
	.align	4
	.sectionentsize	8
	.align		4
        /*0000*/ 	.word	0x00000000
	.align		4
        /*0004*/ 	.word	0xffffffff
	.align		4
        /*0008*/ 	.word	0x00000000
	.align		4
        /*000c*/ 	.word	0xfffffffe
	.align		4
        /*0010*/ 	.word	0x00000000
	.align		4
        /*0014*/ 	.word	0xfffffffd
	.align		4
        /*0018*/ 	.word	0x00000000
	.align		4
        /*001c*/ 	.word	0xfffffffc


//--------------------- .nv.rel.action            --------------------------
	.section	.nv.rel.action,"",@"SHT_CUDA_RELOCINFO"
	.align	8
	.sectionentsize	8
        /*0000*/ 	.byte	0x73, 0x00, 0x00, 0x00, 0x00, 0x00, 0x00, 0x00, 0x00, 0x00, 0x00, 0x11, 0x25, 0x00, 0x05, 0x36


//--------------------- .nv.constant0.write_float --------------------------
	.section	.nv.constant0.write_float,"a",@progbits
	.sectionflags	@""
	.align	4
.nv.constant0.write_float:
	.zero		368


//--------------------- .text.write_float         --------------------------
	.section	.text.write_float,"ax",@progbits
	.sectioninfo	@"SHI_REGISTERS=8"
	.align	128
        .global         write_float
        .type           write_float,@function
        .size           write_float,(.L_x_1 - write_float)
        .other          write_float,@"STO_CUDA_ENTRY STV_DEFAULT"
write_float:
.text.write_float:
[----:B------:R-:W-:Y:S02]  /*0000*/  MOV R1, c[0x0][0x28] ;  /* 0x00000a0000017a02 */ /* 0x000fe40000000f00 */
[----:B------:R-:W-:Y:S01]  /*0010*/  IMAD.MOV.U32 R3, RZ, RZ, c[0x0][0x16c] ;  /* 0x00005b00ff037624 */ /* 0x000fe200078e00ff */
[----:B------:R-:W-:Y:S01]  /*0020*/  MOV R2, c[0x0][0x168] ;  /* 0x00005a0000027a02 */ /* 0x000fe20000000f00 */
[----:B------:R-:W-:-:S04]  /*0030*/  ULDC.64 UR4, c[0x0][0x118] ;  /* 0x0000460000047ab9 */ /* 0x000fc80000000a00 */
[----:B------:R-:W2:Y:S01]  /*0040*/  LDG.E R3, [R2.64] ;  /* 0x0000000402037981 */ /* 0x000ea2000c1e1900 */
[----:B------:R-:W-:Y:S01]  /*0050*/  MOV R4, c[0x0][0x160] ;  /* 0x0000580000047a02 */ /* 0x000fe20000000f00 */
[----:B------:R-:W-:-:S05]  /*0060*/  IMAD.MOV.U32 R5, RZ, RZ, c[0x0][0x164] ;  /* 0x00005900ff057624 */ /* 0x000fca00078e00ff */
[----:B--2---:R-:W-:Y:S01]  /*0070*/  STG.E [R4.64], R3 ;  /* 0x0000000304007986 */ /* 0x004fe2000c101904 */
[----:B------:R-:W-:Y:S05]  /*0080*/  EXIT ;  /* 0x000000000000794d */ /* 0x000fea0003800000 */
.L_x_0:
[----:B------:R-:W-:-:S00]  /*0090*/  BRA `(.L_x_0) ;  /* 0xfffffff000007947 */ /* 0x000fc0000383ffff */
[----:B------:R-:W-:-:S00]  /*00a0*/  NOP ;  /* 0x0000000000007918 */ /* 0x000fc00000000000 */
        /* <DEDUP_REMOVED lines=13> */
.L_x_1:
